//
// Generated by NVIDIA NVVM Compiler
//
// Compiler Build ID: CL-36424714
// Cuda compilation tools, release 13.0, V13.0.88
// Based on NVVM 20.0.0
//

.version 9.0
.target sm_100
.address_size 64

	// .globl	_Z8kernel9DPii
.extern .func  (.param .b32 func_retval0) vprintf
(
	.param .b64 vprintf_param_0,
	.param .b64 vprintf_param_1
)
;
.global .align 1 .b8 $str[14] = {97, 114, 114, 91, 37, 100, 93, 32, 61, 32, 37, 100, 10};
.global .align 1 .b8 $str$1[63] = {116, 104, 114, 101, 97, 100, 91, 37, 100, 93, 91, 37, 100, 93, 91, 37, 100, 93, 58, 58, 58, 32, 116, 104, 114, 101, 97, 100, 32, 61, 61, 32, 37, 100, 32, 58, 32, 98, 108, 111, 99, 107, 32, 61, 61, 32, 37, 100, 32, 58, 32, 119, 97, 114, 112, 32, 61, 61, 32, 37, 100, 10};

.visible .entry _Z8kernel9DPii(
	.param .u64 .ptr .align 1 _Z8kernel9DPii_param_0,
	.param .u32 _Z8kernel9DPii_param_1
)
{
	.local .align 8 .b8 	__local_depot0[8];
	.reg .b64 	%SP;
	.reg .b64 	%SPL;
	.reg .pred 	%p<2>;
	.reg .b32 	%r<24>;
	.reg .b64 	%rd<9>;

	mov.u64 	%SPL, __local_depot0;
	cvta.local.u64 	%SP, %SPL;
	ld.param.u64 	%rd1, [_Z8kernel9DPii_param_0];
	ld.param.u32 	%r2, [_Z8kernel9DPii_param_1];
	mov.u32 	%r3, %ctaid.z;
	mov.u32 	%r4, %nctaid.y;
	mov.u32 	%r5, %nctaid.x;
	mov.u32 	%r6, %ntid.z;
	mov.u32 	%r7, %ntid.y;
	mov.u32 	%r8, %ntid.x;
	mul.lo.s32 	%r9, %r3, %r4;
	mul.lo.s32 	%r10, %r9, %r5;
	mov.u32 	%r11, %ctaid.y;
	mul.lo.s32 	%r12, %r11, %r5;
	mov.u32 	%r13, %ctaid.x;
	mov.u32 	%r14, %tid.z;
	mov.u32 	%r15, %tid.y;
	mov.u32 	%r16, %tid.x;
	mad.lo.s32 	%r17, %r13, %r6, %r14;
	mad.lo.s32 	%r18, %r12, %r6, %r17;
	mad.lo.s32 	%r19, %r10, %r6, %r18;
	mad.lo.s32 	%r20, %r19, %r7, %r15;
	mad.lo.s32 	%r1, %r20, %r8, %r16;
	setp.ge.s32 	%p1, %r1, %r2;
	@%p1 bra 	$L__BB0_2;
	add.u64 	%rd2, %SP, 0;
	add.u64 	%rd3, %SPL, 0;
	cvta.to.global.u64 	%rd4, %rd1;
	mul.wide.s32 	%rd5, %r1, 4;
	add.s64 	%rd6, %rd4, %rd5;
	ld.global.u32 	%r21, [%rd6];
	st.local.v2.u32 	[%rd3], {%r1, %r21};
	mov.u64 	%rd7, $str;
	cvta.global.u64 	%rd8, %rd7;
	{ // callseq 0, 0
	.param .b64 param0;
	st.param.b64 	[param0], %rd8;
	.param .b64 param1;
	st.param.b64 	[param1], %rd2;
	.param .b32 retval0;
	call.uni (retval0), 
	vprintf, 
	(
	param0, 
	param1
	);
	ld.param.b32 	%r22, [retval0];
	} // callseq 0
$L__BB0_2:
	ret;

}
	// .globl	_Z9sum_arrayPiS_S_i
.visible .entry _Z9sum_arrayPiS_S_i(
	.param .u64 .ptr .align 1 _Z9sum_arrayPiS_S_i_param_0,
	.param .u64 .ptr .align 1 _Z9sum_arrayPiS_S_i_param_1,
	.param .u64 .ptr .align 1 _Z9sum_arrayPiS_S_i_param_2,
	.param .u32 _Z9sum_arrayPiS_S_i_param_3
)
{
	.reg .pred 	%p<2>;
	.reg .b32 	%r<9>;
	.reg .b64 	%rd<11>;

	ld.param.u64 	%rd1, [_Z9sum_arrayPiS_S_i_param_0];
	ld.param.u64 	%rd2, [_Z9sum_arrayPiS_S_i_param_1];
	ld.param.u64 	%rd3, [_Z9sum_arrayPiS_S_i_param_2];
	ld.param.u32 	%r2, [_Z9sum_arrayPiS_S_i_param_3];
	mov.u32 	%r3, %ctaid.x;
	mov.u32 	%r4, %ntid.x;
	mov.u32 	%r5, %tid.x;
	mad.lo.s32 	%r1, %r3, %r4, %r5;
	setp.ge.s32 	%p1, %r1, %r2;
	@%p1 bra 	$L__BB1_2;
	cvta.to.global.u64 	%rd4, %rd1;
	cvta.to.global.u64 	%rd5, %rd2;
	cvta.to.global.u64 	%rd6, %rd3;
	mul.wide.s32 	%rd7, %r1, 4;
	add.s64 	%rd8, %rd4, %rd7;
	ld.global.u32 	%r6, [%rd8];
	add.s64 	%rd9, %rd5, %rd7;
	ld.global.u32 	%r7, [%rd9];
	add.s32 	%r8, %r7, %r6;
	add.s64 	%rd10, %rd6, %rd7;
	st.global.u32 	[%rd10], %r8;
$L__BB1_2:
	ret;

}
	// .globl	_Z10sum_arraysPiS_S_S_i
.visible .entry _Z10sum_arraysPiS_S_S_i(
	.param .u64 .ptr .align 1 _Z10sum_arraysPiS_S_S_i_param_0,
	.param .u64 .ptr .align 1 _Z10sum_arraysPiS_S_S_i_param_1,
	.param .u64 .ptr .align 1 _Z10sum_arraysPiS_S_S_i_param_2,
	.param .u64 .ptr .align 1 _Z10sum_arraysPiS_S_S_i_param_3,
	.param .u32 _Z10sum_arraysPiS_S_S_i_param_4
)
{
	.reg .pred 	%p<2>;
	.reg .b32 	%r<11>;
	.reg .b64 	%rd<14>;

	ld.param.u64 	%rd1, [_Z10sum_arraysPiS_S_S_i_param_0];
	ld.param.u64 	%rd2, [_Z10sum_arraysPiS_S_S_i_param_1];
	ld.param.u64 	%rd3, [_Z10sum_arraysPiS_S_S_i_param_2];
	ld.param.u64 	%rd4, [_Z10sum_arraysPiS_S_S_i_param_3];
	ld.param.u32 	%r2, [_Z10sum_arraysPiS_S_S_i_param_4];
	mov.u32 	%r3, %ctaid.x;
	mov.u32 	%r4, %ntid.x;
	mov.u32 	%r5, %tid.x;
	mad.lo.s32 	%r1, %r3, %r4, %r5;
	setp.ge.s32 	%p1, %r1, %r2;
	@%p1 bra 	$L__BB2_2;
	cvta.to.global.u64 	%rd5, %rd1;
	cvta.to.global.u64 	%rd6, %rd2;
	cvta.to.global.u64 	%rd7, %rd3;
	cvta.to.global.u64 	%rd8, %rd4;
	mul.wide.s32 	%rd9, %r1, 4;
	add.s64 	%rd10, %rd5, %rd9;
	ld.global.u32 	%r6, [%rd10];
	add.s64 	%rd11, %rd6, %rd9;
	ld.global.u32 	%r7, [%rd11];
	add.s32 	%r8, %r7, %r6;
	add.s64 	%rd12, %rd7, %rd9;
	ld.global.u32 	%r9, [%rd12];
	add.s32 	%r10, %r8, %r9;
	add.s64 	%rd13, %rd8, %rd9;
	st.global.u32 	[%rd13], %r10;
$L__BB2_2:
	ret;

}
	// .globl	_Z11warpDetailsv
.visible .entry _Z11warpDetailsv()
{
	.local .align 8 .b8 	__local_depot3[24];
	.reg .b64 	%SP;
	.reg .b64 	%SPL;
	.reg .pred 	%p<2>;
	.reg .b32 	%r<16>;
	.reg .b64 	%rd<5>;

	mov.u64 	%SPL, __local_depot3;
	cvta.local.u64 	%SP, %SPL;
	add.u64 	%rd1, %SP, 0;
	add.u64 	%rd2, %SPL, 0;
	mov.u32 	%r1, %ctaid.y;
	mov.u32 	%r2, %nctaid.x;
	mov.u32 	%r3, %ntid.x;
	mov.u32 	%r4, %ctaid.x;
	mov.u32 	%r5, %tid.x;
	mad.lo.s32 	%r6, %r1, %r2, %r4;
	mad.lo.s32 	%r7, %r6, %r3, %r5;
	shr.u32 	%r8, %r3, 5;
	and.b32  	%r9, %r3, 31;
	setp.ne.s32 	%p1, %r9, 0;
	selp.u32 	%r10, 1, 0, %p1;
	add.s32 	%r11, %r8, %r10;
	shr.u32 	%r12, %r5, 5;
	mad.lo.s32 	%r13, %r11, %r6, %r12;
	st.local.v2.u32 	[%rd2], {%r4, %r1};
	st.local.v2.u32 	[%rd2+8], {%r5, %r7};
	st.local.v2.u32 	[%rd2+16], {%r6, %r13};
	mov.u64 	%rd3, $str$1;
	cvta.global.u64 	%rd4, %rd3;
	{ // callseq 1, 0
	.param .b64 param0;
	st.param.b64 	[param0], %rd4;
	.param .b64 param1;
	st.param.b64 	[param1], %rd1;
	.param .b32 retval0;
	call.uni (retval0), 
	vprintf, 
	(
	param0, 
	param1
	);
	ld.param.b32 	%r14, [retval0];
	} // callseq 1
	ret;

}
	// .globl	_Z13no_divergencev
.visible .entry _Z13no_divergencev()
{


	ret;

}
	// .globl	_Z9divergentv
.visible .entry _Z9divergentv()
{


	ret;

}


// ===== COMPILED SASS (sm_100) =====

	.target	sm_100

	.elftype	@"ET_EXEC"


//--------------------- .note.nv.tkinfo           --------------------------
	.section	.note.nv.tkinfo,"",@"SHT_NOTE"
	.sectionflags	@"SHF_NOTE_NV_TKINFO"
	.tkinfo
        /*0018*/ 	.word	0x00000002
        /*0030*/ 	.string	""
        /*0030*/ 	.string	"ptxas"
        /*0030*/ 	.string	"Cuda compilation tools, release 13.0, V13.0.88"
        /*0030*/ 	.string	"Build cuda_13.0.r13.0/compiler.36424714_0"
        /*0030*/ 	.string	"-arch sm_100 -m 64 "



//--------------------- .note.nv.cuinfo           --------------------------
	.section	.note.nv.cuinfo,"",@"SHT_NOTE"
	.sectionflags	@"SHF_NOTE_NV_CUINFO"
        /*0018*/ 	.short	0x0002
        /*001a*/ 	.short	0x0064
        /*001c*/ 	.short	0x0082
	.zero		2


//--------------------- .nv.info                  --------------------------
	.section	.nv.info,"",@"SHT_CUDA_INFO"
	.align	4


	//----- nvinfo : EIATTR_REGCOUNT
	.align		4
        /*0000*/ 	.byte	0x04, 0x2f
        /*0002*/ 	.short	(.L_3 - .L_2)
	.align		4
.L_2:
        /*0004*/ 	.word	index@(_Z8kernel9DPii)
        /*0008*/ 	.word	0x00000018


	//----- nvinfo : EIATTR_FRAME_SIZE
	.align		4
.L_3:
        /*000c*/ 	.byte	0x04, 0x11
        /*000e*/ 	.short	(.L_5 - .L_4)
	.align		4
.L_4:
        /*0010*/ 	.word	index@(_Z8kernel9DPii)
        /*0014*/ 	.word	0x00000008


	//----- nvinfo : EIATTR_REGCOUNT
	.align		4
.L_5:
        /*0018*/ 	.byte	0x04, 0x2f
        /*001a*/ 	.short	(.L_7 - .L_6)
	.align		4
.L_6:
        /*001c*/ 	.word	index@(_Z9sum_arrayPiS_S_i)
        /*0020*/ 	.word	0x0000000c


	//----- nvinfo : EIATTR_FRAME_SIZE
	.align		4
.L_7:
        /*0024*/ 	.byte	0x04, 0x11
        /*0026*/ 	.short	(.L_9 - .L_8)
	.align		4
.L_8:
        /*0028*/ 	.word	index@(_Z9sum_arrayPiS_S_i)
        /*002c*/ 	.word	0x00000000


	//----- nvinfo : EIATTR_REGCOUNT
	.align		4
.L_9:
        /*0030*/ 	.byte	0x04, 0x2f
        /*0032*/ 	.short	(.L_11 - .L_10)
	.align		4
.L_10:
        /*0034*/ 	.word	index@(_Z10sum_arraysPiS_S_S_i)
        /*0038*/ 	.word	0x0000000e


	//----- nvinfo : EIATTR_FRAME_SIZE
	.align		4
.L_11:
        /*003c*/ 	.byte	0x04, 0x11
        /*003e*/ 	.short	(.L_13 - .L_12)
	.align		4
.L_12:
        /*0040*/ 	.word	index@(_Z10sum_arraysPiS_S_S_i)
        /*0044*/ 	.word	0x00000000


	//----- nvinfo : EIATTR_REGCOUNT
	.align		4
.L_13:
        /*0048*/ 	.byte	0x04, 0x2f
        /*004a*/ 	.short	(.L_15 - .L_14)
	.align		4
.L_14:
        /*004c*/ 	.word	index@(_Z11warpDetailsv)
        /*0050*/ 	.word	0x00000018


	//----- nvinfo : EIATTR_FRAME_SIZE
	.align		4
.L_15:
        /*0054*/ 	.byte	0x04, 0x11
        /*0056*/ 	.short	(.L_17 - .L_16)
	.align		4
.L_16:
        /*0058*/ 	.word	index@(_Z11warpDetailsv)
        /*005c*/ 	.word	0x00000018


	//----- nvinfo : EIATTR_REGCOUNT
	.align		4
.L_17:
        /*0060*/ 	.byte	0x04, 0x2f
        /*0062*/ 	.short	(.L_19 - .L_18)
	.align		4
.L_18:
        /*0064*/ 	.word	index@(_Z13no_divergencev)
        /*0068*/ 	.word	0x00000004


	//----- nvinfo : EIATTR_FRAME_SIZE
	.align		4
.L_19:
        /*006c*/ 	.byte	0x04, 0x11
        /*006e*/ 	.short	(.L_21 - .L_20)
	.align		4
.L_20:
        /*0070*/ 	.word	index@(_Z13no_divergencev)
        /*0074*/ 	.word	0x00000000


	//----- nvinfo : EIATTR_REGCOUNT
	.align		4
.L_21:
        /*0078*/ 	.byte	0x04, 0x2f
        /*007a*/ 	.short	(.L_23 - .L_22)
	.align		4
.L_22:
        /*007c*/ 	.word	index@(_Z9divergentv)
        /*0080*/ 	.word	0x00000004


	//----- nvinfo : EIATTR_FRAME_SIZE
	.align		4
.L_23:
        /*0084*/ 	.byte	0x04, 0x11
        /*0086*/ 	.short	(.L_25 - .L_24)
	.align		4
.L_24:
        /*0088*/ 	.word	index@(_Z9divergentv)
        /*008c*/ 	.word	0x00000000


	//----- nvinfo : EIATTR_MIN_STACK_SIZE
	.align		4
.L_25:
        /*0090*/ 	.byte	0x04, 0x12
        /*0092*/ 	.short	(.L_27 - .L_26)
	.align		4
.L_26:
        /*0094*/ 	.word	index@(_Z9divergentv)
        /*0098*/ 	.word	0x00000000


	//----- nvinfo : EIATTR_MIN_STACK_SIZE
	.align		4
.L_27:
        /*009c*/ 	.byte	0x04, 0x12
        /*009e*/ 	.short	(.L_29 - .L_28)
	.align		4
.L_28:
        /*00a0*/ 	.word	index@(_Z13no_divergencev)
        /*00a4*/ 	.word	0x00000000


	//----- nvinfo : EIATTR_MIN_STACK_SIZE
	.align		4
.L_29:
        /*00a8*/ 	.byte	0x04, 0x12
        /*00aa*/ 	.short	(.L_31 - .L_30)
	.align		4
.L_30:
        /*00ac*/ 	.word	index@(_Z11warpDetailsv)
        /*00b0*/ 	.word	0x00000018


	//----- nvinfo : EIATTR_MIN_STACK_SIZE
	.align		4
.L_31:
        /*00b4*/ 	.byte	0x04, 0x12
        /*00b6*/ 	.short	(.L_33 - .L_32)
	.align		4
.L_32:
        /*00b8*/ 	.word	index@(_Z10sum_arraysPiS_S_S_i)
        /*00bc*/ 	.word	0x00000000


	//----- nvinfo : EIATTR_MIN_STACK_SIZE
	.align		4
.L_33:
        /*00c0*/ 	.byte	0x04, 0x12
        /*00c2*/ 	.short	(.L_35 - .L_34)
	.align		4
.L_34:
        /*00c4*/ 	.word	index@(_Z9sum_arrayPiS_S_i)
        /*00c8*/ 	.word	0x00000000


	//----- nvinfo : EIATTR_MIN_STACK_SIZE
	.align		4
.L_35:
        /*00cc*/ 	.byte	0x04, 0x12
        /*00ce*/ 	.short	(.L_37 - .L_36)
	.align		4
.L_36:
        /*00d0*/ 	.word	index@(_Z8kernel9DPii)
        /*00d4*/ 	.word	0x00000008
.L_37:


//--------------------- .nv.compat                --------------------------
	.section	.nv.compat,"",@"SHT_CUDA_COMPAT_INFO"
	.align	4
        /*0000*/ 	.byte	0x02, 0x09, 0x00, 0x00, 0x02, 0x02, 0x01, 0x00, 0x02, 0x05, 0x05, 0x00, 0x03, 0x07, 0x01, 0x01
        /*0010*/ 	.byte	0x02, 0x03, 0x00, 0x00, 0x02, 0x06, 0x01, 0x00, 0x04, 0x0b, 0x08, 0x00, 0x09, 0x00, 0x00, 0x00
        /*0020*/ 	.byte	0x00, 0x00, 0x00, 0x00


//--------------------- .nv.info._Z9divergentv    --------------------------
	.section	.nv.info._Z9divergentv,"",@"SHT_CUDA_INFO"
	.sectionflags	@""
	.align	4


	//----- nvinfo : EIATTR_CUDA_API_VERSION
	.align		4
        /*0000*/ 	.byte	0x04, 0x37
        /*0002*/ 	.short	(.L_39 - .L_38)
.L_38:
        /*0004*/ 	.word	0x00000082


	//----- nvinfo : EIATTR_SPARSE_MMA_MASK
	.align		4
.L_39:
        /*0008*/ 	.byte	0x03, 0x50
        /*000a*/ 	.short	0x0000


	//----- nvinfo : EIATTR_MAXREG_COUNT
	.align		4
        /*000c*/ 	.byte	0x03, 0x1b
        /*000e*/ 	.short	0x00ff


	//----- nvinfo : EIATTR_MERCURY_ISA_VERSION
	.align		4
        /*0010*/ 	.byte	0x03, 0x5f
        /*0012*/ 	.short	0x0101


	//----- nvinfo : EIATTR_VRC_CTA_INIT_COUNT
	.align		4
        /*0014*/ 	.byte	0x02, 0x4a
	.zero		1
	.zero		1


	//----- nvinfo : EIATTR_EXIT_INSTR_OFFSETS
	.align		4
        /*0018*/ 	.byte	0x04, 0x1c
        /*001a*/ 	.short	(.L_41 - .L_40)


	//   ....[0]....
.L_40:
        /*001c*/ 	.word	0x00000010


	//----- nvinfo : EIATTR_SW_WAR
	.align		4
.L_41:
        /*0020*/ 	.byte	0x04, 0x36
        /*0022*/ 	.short	(.L_43 - .L_42)
.L_42:
        /*0024*/ 	.word	0x00000008
.L_43:


//--------------------- .nv.info._Z13no_divergencev --------------------------
	.section	.nv.info._Z13no_divergencev,"",@"SHT_CUDA_INFO"
	.sectionflags	@""
	.align	4


	//----- nvinfo : EIATTR_CUDA_API_VERSION
	.align		4
        /*0000*/ 	.byte	0x04, 0x37
        /*0002*/ 	.short	(.L_45 - .L_44)
.L_44:
        /*0004*/ 	.word	0x00000082


	//----- nvinfo : EIATTR_SPARSE_MMA_MASK
	.align		4
.L_45:
        /*0008*/ 	.byte	0x03, 0x50
        /*000a*/ 	.short	0x0000


	//----- nvinfo : EIATTR_MAXREG_COUNT
	.align		4
        /*000c*/ 	.byte	0x03, 0x1b
        /*000e*/ 	.short	0x00ff


	//----- nvinfo : EIATTR_MERCURY_ISA_VERSION
	.align		4
        /*0010*/ 	.byte	0x03, 0x5f
        /*0012*/ 	.short	0x0101


	//----- nvinfo : EIATTR_VRC_CTA_INIT_COUNT
	.align		4
        /*0014*/ 	.byte	0x02, 0x4a
	.zero		1
	.zero		1


	//----- nvinfo : EIATTR_EXIT_INSTR_OFFSETS
	.align		4
        /*0018*/ 	.byte	0x04, 0x1c
        /*001a*/ 	.short	(.L_47 - .L_46)


	//   ....[0]....
.L_46:
        /*001c*/ 	.word	0x00000010


	//----- nvinfo : EIATTR_SW_WAR
	.align		4
.L_47:
        /*0020*/ 	.byte	0x04, 0x36
        /*0022*/ 	.short	(.L_49 - .L_48)
.L_48:
        /*0024*/ 	.word	0x00000008
.L_49:


//--------------------- .nv.info._Z11warpDetailsv --------------------------
	.section	.nv.info._Z11warpDetailsv,"",@"SHT_CUDA_INFO"
	.sectionflags	@""
	.align	4


	//----- nvinfo : EIATTR_CUDA_API_VERSION
	.align		4
        /*0000*/ 	.byte	0x04, 0x37
        /*0002*/ 	.short	(.L_51 - .L_50)
.L_50:
        /*0004*/ 	.word	0x00000082


	//----- nvinfo : EIATTR_SPARSE_MMA_MASK
	.align		4
.L_51:
        /*0008*/ 	.byte	0x03, 0x50
        /*000a*/ 	.short	0x0000


	//----- nvinfo : EIATTR_MAXREG_COUNT
	.align		4
        /*000c*/ 	.byte	0x03, 0x1b
        /*000e*/ 	.short	0x00ff


	//----- nvinfo : EIATTR_EXTERNS
	.align		4
        /*0010*/ 	.byte	0x04, 0x0f
        /*0012*/ 	.short	(.L_53 - .L_52)


	//   ....[0]....
	.align		4
.L_52:
        /*0014*/ 	.word	index@(vprintf)


	//----- nvinfo : EIATTR_MERCURY_ISA_VERSION
	.align		4
.L_53:
        /*0018*/ 	.byte	0x03, 0x5f
        /*001a*/ 	.short	0x0101


	//----- nvinfo : EIATTR_VRC_CTA_INIT_COUNT
	.align		4
        /*001c*/ 	.byte	0x02, 0x4a
	.zero		1
	.zero		1


	//----- nvinfo : EIATTR_SYSCALL_OFFSETS
	.align		4
        /*0020*/ 	.byte	0x04, 0x46
        /*0022*/ 	.short	(.L_55 - .L_54)


	//   ....[0]....
.L_54:
        /*0024*/ 	.word	0x000001c0


	//----- nvinfo : EIATTR_EXIT_INSTR_OFFSETS
	.align		4
.L_55:
        /*0028*/ 	.byte	0x04, 0x1c
        /*002a*/ 	.short	(.L_57 - .L_56)


	//   ....[0]....
.L_56:
        /*002c*/ 	.word	0x000001d0


	//----- nvinfo : EIATTR_SW_WAR
	.align		4
.L_57:
        /*0030*/ 	.byte	0x04, 0x36
        /*0032*/ 	.short	(.L_59 - .L_58)
.L_58:
        /*0034*/ 	.word	0x00000008
.L_59:


//--------------------- .nv.info._Z10sum_arraysPiS_S_S_i --------------------------
	.section	.nv.info._Z10sum_arraysPiS_S_S_i,"",@"SHT_CUDA_INFO"
	.sectionflags	@""
	.align	4


	//----- nvinfo : EIATTR_CUDA_API_VERSION
	.align		4
        /*0000*/ 	.byte	0x04, 0x37
        /*0002*/ 	.short	(.L_61 - .L_60)
.L_60:
        /*0004*/ 	.word	0x00000082


	//----- nvinfo : EIATTR_KPARAM_INFO
	.align		4
.L_61:
        /*0008*/ 	.byte	0x04, 0x17
        /*000a*/ 	.short	(.L_63 - .L_62)
.L_62:
        /*000c*/ 	.word	0x00000000
        /*0010*/ 	.short	0x0004
        /*0012*/ 	.short	0x0020
        /*0014*/ 	.byte	0x00, 0xf0, 0x11, 0x00


	//----- nvinfo : EIATTR_KPARAM_INFO
	.align		4
.L_63:
        /*0018*/ 	.byte	0x04, 0x17
        /*001a*/ 	.short	(.L_65 - .L_64)
.L_64:
        /*001c*/ 	.word	0x00000000
        /*0020*/ 	.short	0x0003
        /*0022*/ 	.short	0x0018
        /*0024*/ 	.byte	0x00, 0xf5, 0x21, 0x00


	//----- nvinfo : EIATTR_KPARAM_INFO
	.align		4
.L_65:
        /*0028*/ 	.byte	0x04, 0x17
        /*002a*/ 	.short	(.L_67 - .L_66)
.L_66:
        /*002c*/ 	.word	0x00000000
        /*0030*/ 	.short	0x0002
        /*0032*/ 	.short	0x0010
        /*0034*/ 	.byte	0x00, 0xf5, 0x21, 0x00


	//----- nvinfo : EIATTR_KPARAM_INFO
	.align		4
.L_67:
        /*0038*/ 	.byte	0x04, 0x17
        /*003a*/ 	.short	(.L_69 - .L_68)
.L_68:
        /*003c*/ 	.word	0x00000000
        /*0040*/ 	.short	0x0001
        /*0042*/ 	.short	0x0008
        /*0044*/ 	.byte	0x00, 0xf5, 0x21, 0x00


	//----- nvinfo : EIATTR_KPARAM_INFO
	.align		4
.L_69:
        /*0048*/ 	.byte	0x04, 0x17
        /*004a*/ 	.short	(.L_71 - .L_70)
.L_70:
        /*004c*/ 	.word	0x00000000
        /*0050*/ 	.short	0x0000
        /*0052*/ 	.short	0x0000
        /*0054*/ 	.byte	0x00, 0xf5, 0x21, 0x00


	//----- nvinfo : EIATTR_SPARSE_MMA_MASK
	.align		4
.L_71:
        /*0058*/ 	.byte	0x03, 0x50
        /*005a*/ 	.short	0x0000


	//----- nvinfo : EIATTR_MAXREG_COUNT
	.align		4
        /*005c*/ 	.byte	0x03, 0x1b
        /*005e*/ 	.short	0x00ff


	//----- nvinfo : EIATTR_MERCURY_ISA_VERSION
	.align		4
        /*0060*/ 	.byte	0x03, 0x5f
        /*0062*/ 	.short	0x0101


	//----- nvinfo : EIATTR_VRC_CTA_INIT_COUNT
	.align		4
        /*0064*/ 	.byte	0x02, 0x4a
	.zero		1
	.zero		1


	//----- nvinfo : EIATTR_EXIT_INSTR_OFFSETS
	.align		4
        /*0068*/ 	.byte	0x04, 0x1c
        /*006a*/ 	.short	(.L_73 - .L_72)


	//   ....[0]....
.L_72:
        /*006c*/ 	.word	0x00000070


	//   ....[1]....
        /*0070*/ 	.word	0x00000160


	//----- nvinfo : EIATTR_CBANK_PARAM_SIZE
	.align		4
.L_73:
        /*0074*/ 	.byte	0x03, 0x19
        /*0076*/ 	.short	0x0024


	//----- nvinfo : EIATTR_PARAM_CBANK
	.align		4
        /*0078*/ 	.byte	0x04, 0x0a
        /*007a*/ 	.short	(.L_75 - .L_74)
	.align		4
.L_74:
        /*007c*/ 	.word	index@(.nv.constant0._Z10sum_arraysPiS_S_S_i)
        /*0080*/ 	.short	0x0380
        /*0082*/ 	.short	0x0024


	//----- nvinfo : EIATTR_SW_WAR
	.align		4
.L_75:
        /*0084*/ 	.byte	0x04, 0x36
        /*0086*/ 	.short	(.L_77 - .L_76)
.L_76:
        /*0088*/ 	.word	0x00000008
.L_77:


//--------------------- .nv.info._Z9sum_arrayPiS_S_i --------------------------
	.section	.nv.info._Z9sum_arrayPiS_S_i,"",@"SHT_CUDA_INFO"
	.sectionflags	@""
	.align	4


	//----- nvinfo : EIATTR_CUDA_API_VERSION
	.align		4
        /*0000*/ 	.byte	0x04, 0x37
        /*0002*/ 	.short	(.L_79 - .L_78)
.L_78:
        /*0004*/ 	.word	0x00000082


	//----- nvinfo : EIATTR_KPARAM_INFO
	.align		4
.L_79:
        /*0008*/ 	.byte	0x04, 0x17
        /*000a*/ 	.short	(.L_81 - .L_80)
.L_80:
        /*000c*/ 	.word	0x00000000
        /*0010*/ 	.short	0x0003
        /*0012*/ 	.short	0x0018
        /*0014*/ 	.byte	0x00, 0xf0, 0x11, 0x00


	//----- nvinfo : EIATTR_KPARAM_INFO
	.align		4
.L_81:
        /*0018*/ 	.byte	0x04, 0x17
        /*001a*/ 	.short	(.L_83 - .L_82)
.L_82:
        /*001c*/ 	.word	0x00000000
        /*0020*/ 	.short	0x0002
        /*0022*/ 	.short	0x0010
        /*0024*/ 	.byte	0x00, 0xf5, 0x21, 0x00


	//----- nvinfo : EIATTR_KPARAM_INFO
	.align		4
.L_83:
        /*0028*/ 	.byte	0x04, 0x17
        /*002a*/ 	.short	(.L_85 - .L_84)
.L_84:
        /*002c*/ 	.word	0x00000000
        /*0030*/ 	.short	0x0001
        /*0032*/ 	.short	0x0008
        /*0034*/ 	.byte	0x00, 0xf5, 0x21, 0x00


	//----- nvinfo : EIATTR_KPARAM_INFO
	.align		4
.L_85:
        /*0038*/ 	.byte	0x04, 0x17
        /*003a*/ 	.short	(.L_87 - .L_86)
.L_86:
        /*003c*/ 	.word	0x00000000
        /*0040*/ 	.short	0x0000
        /*0042*/ 	.short	0x0000
        /*0044*/ 	.byte	0x00, 0xf5, 0x21, 0x00


	//----- nvinfo : EIATTR_SPARSE_MMA_MASK
	.align		4
.L_87:
        /*0048*/ 	.byte	0x03, 0x50
        /*004a*/ 	.short	0x0000


	//----- nvinfo : EIATTR_MAXREG_COUNT
	.align		4
        /*004c*/ 	.byte	0x03, 0x1b
        /*004e*/ 	.short	0x00ff


	//----- nvinfo : EIATTR_MERCURY_ISA_VERSION
	.align		4
        /*0050*/ 	.byte	0x03, 0x5f
        /*0052*/ 	.short	0x0101


	//----- nvinfo : EIATTR_VRC_CTA_INIT_COUNT
	.align		4
        /*0054*/ 	.byte	0x02, 0x4a
	.zero		1
	.zero		1


	//----- nvinfo : EIATTR_EXIT_INSTR_OFFSETS
	.align		4
        /*0058*/ 	.byte	0x04, 0x1c
        /*005a*/ 	.short	(.L_89 - .L_88)


	//   ....[0]....
.L_88:
        /*005c*/ 	.word	0x00000070


	//   ....[1]....
        /*0060*/ 	.word	0x00000130


	//----- nvinfo : EIATTR_CBANK_PARAM_SIZE
	.align		4
.L_89:
        /*0064*/ 	.byte	0x03, 0x19
        /*0066*/ 	.short	0x001c


	//----- nvinfo : EIATTR_PARAM_CBANK
	.align		4
        /*0068*/ 	.byte	0x04, 0x0a
        /*006a*/ 	.short	(.L_91 - .L_90)
	.align		4
.L_90:
        /*006c*/ 	.word	index@(.nv.constant0._Z9sum_arrayPiS_S_i)
        /*0070*/ 	.short	0x0380
        /*0072*/ 	.short	0x001c


	//----- nvinfo : EIATTR_SW_WAR
	.align		4
.L_91:
        /*0074*/ 	.byte	0x04, 0x36
        /*0076*/ 	.short	(.L_93 - .L_92)
.L_92:
        /*0078*/ 	.word	0x00000008
.L_93:


//--------------------- .nv.info._Z8kernel9DPii   --------------------------
	.section	.nv.info._Z8kernel9DPii,"",@"SHT_CUDA_INFO"
	.sectionflags	@""
	.align	4


	//----- nvinfo : EIATTR_CUDA_API_VERSION
	.align		4
        /*0000*/ 	.byte	0x04, 0x37
        /*0002*/ 	.short	(.L_95 - .L_94)
.L_94:
        /*0004*/ 	.word	0x00000082


	//----- nvinfo : EIATTR_KPARAM_INFO
	.align		4
.L_95:
        /*0008*/ 	.byte	0x04, 0x17
        /*000a*/ 	.short	(.L_97 - .L_96)
.L_96:
        /*000c*/ 	.word	0x00000000
        /*0010*/ 	.short	0x0001
        /*0012*/ 	.short	0x0008
        /*0014*/ 	.byte	0x00, 0xf0, 0x11, 0x00


	//----- nvinfo : EIATTR_KPARAM_INFO
	.align		4
.L_97:
        /*0018*/ 	.byte	0x04, 0x17
        /*001a*/ 	.short	(.L_99 - .L_98)
.L_98:
        /*001c*/ 	.word	0x00000000
        /*0020*/ 	.short	0x0000
        /*0022*/ 	.short	0x0000
        /*0024*/ 	.byte	0x00, 0xf5, 0x21, 0x00


	//----- nvinfo : EIATTR_SPARSE_MMA_MASK
	.align		4
.L_99:
        /*0028*/ 	.byte	0x03, 0x50
        /*002a*/ 	.short	0x0000


	//----- nvinfo : EIATTR_MAXREG_COUNT
	.align		4
        /*002c*/ 	.byte	0x03, 0x1b
        /*002e*/ 	.short	0x00ff


	//----- nvinfo : EIATTR_EXTERNS
	.align		4
        /*0030*/ 	.byte	0x04, 0x0f
        /*0032*/ 	.short	(.L_101 - .L_100)


	//   ....[0]....
	.align		4
.L_100:
        /*0034*/ 	.word	index@(vprintf)


	//----- nvinfo : EIATTR_MERCURY_ISA_VERSION
	.align		4
.L_101:
        /*0038*/ 	.byte	0x03, 0x5f
        /*003a*/ 	.short	0x0101


	//----- nvinfo : EIATTR_VRC_CTA_INIT_COUNT
	.align		4
        /*003c*/ 	.byte	0x02, 0x4a
	.zero		1
	.zero		1


	//----- nvinfo : EIATTR_SYSCALL_OFFSETS
	.align		4
        /*0040*/ 	.byte	0x04, 0x46
        /*0042*/ 	.short	(.L_103 - .L_102)


	//   ....[0]....
.L_102:
        /*0044*/ 	.word	0x00000260


	//----- nvinfo : EIATTR_EXIT_INSTR_OFFSETS
	.align		4
.L_103:
        /*0048*/ 	.byte	0x04, 0x1c
        /*004a*/ 	.short	(.L_105 - .L_104)


	//   ....[0]....
.L_104:
        /*004c*/ 	.word	0x000001a0


	//   ....[1]....
        /*0050*/ 	.word	0x00000270


	//----- nvinfo : EIATTR_CRS_STACK_SIZE
	.align		4
.L_105:
        /*0054*/ 	.byte	0x04, 0x1e
        /*0056*/ 	.short	(.L_107 - .L_106)
.L_106:
        /*0058*/ 	.word	0x00000000


	//----- nvinfo : EIATTR_CBANK_PARAM_SIZE
	.align		4
.L_107:
        /*005c*/ 	.byte	0x03, 0x19
        /*005e*/ 	.short	0x000c


	//----- nvinfo : EIATTR_PARAM_CBANK
	.align		4
        /*0060*/ 	.byte	0x04, 0x0a
        /*0062*/ 	.short	(.L_109 - .L_108)
	.align		4
.L_108:
        /*0064*/ 	.word	index@(.nv.constant0._Z8kernel9DPii)
        /*0068*/ 	.short	0x0380
        /*006a*/ 	.short	0x000c


	//----- nvinfo : EIATTR_SW_WAR
	.align		4
.L_109:
        /*006c*/ 	.byte	0x04, 0x36
        /*006e*/ 	.short	(.L_111 - .L_110)
.L_110:
        /*0070*/ 	.word	0x00000008
.L_111:


//--------------------- .nv.callgraph             --------------------------
	.section	.nv.callgraph,"",@"SHT_CUDA_CALLGRAPH"
	.align	4
	.sectionentsize	8
	.align		4
        /*0000*/ 	.word	0x00000000
	.align		4
        /*0004*/ 	.word	0xffffffff
	.align		4
        /*0008*/ 	.word	index@(_Z11warpDetailsv)
	.align		4
        /*000c*/ 	.word	index@(vprintf)
	.align		4
        /*0010*/ 	.word	index@(_Z8kernel9DPii)
	.align		4
        /*0014*/ 	.word	index@(vprintf)
	.align		4
        /*0018*/ 	.word	0x00000000
	.align		4
        /*001c*/ 	.word	0xfffffffe
	.align		4
        /*0020*/ 	.word	0x00000000
	.align		4
        /*0024*/ 	.word	0xfffffffd
	.align		4
        /*0028*/ 	.word	0x00000000
	.align		4
        /*002c*/ 	.word	0xfffffffc


//--------------------- .nv.constant4             --------------------------
	.section	.nv.constant4,"a",@progbits
	.align	8
	.align		8
.nv.constant4:
        /*0000*/ 	.dword	$str
	.align		8
        /*0008*/ 	.dword	$str$1
	.align		8
        /*0010*/ 	.dword	vprintf


//--------------------- .text._Z9divergentv       --------------------------
	.section	.text._Z9divergentv,"ax",@progbits
	.align	128
        .global         _Z9divergentv
        .type           _Z9divergentv,@function
        .size           _Z9divergentv,(.L_x_8 - _Z9divergentv)
        .other          _Z9divergentv,@"STO_CUDA_ENTRY STV_DEFAULT"
_Z9divergentv:
.text._Z9divergentv:
[----:B------:R-:W-:Y:S01]  /*0000*/  LDC R1, c[0x0][0x37c] ;  /* 0x0000df00ff017b82 */ /* 0x000fe20000000800 */
[----:B------:R-:W-:Y:S05]  /*0010*/  EXIT ;  /* 0x000000000000794d */ /* 0x000fea0003800000 */
.L_x_0:
[----:B------:R-:W-:-:S00]  /*0020*/  BRA `(.L_x_0) ;  /* 0xfffffffc00fc7947 */ /* 0x000fc0000383ffff */
[----:B------:R-:W-:-:S00]  /*0030*/  NOP ;  /* 0x0000000000007918 */ /* 0x000fc00000000000 */
        /* <DEDUP_REMOVED lines=12> */
.L_x_8:


//--------------------- .text._Z13no_divergencev  --------------------------
	.section	.text._Z13no_divergencev,"ax",@progbits
	.align	128
        .global         _Z13no_divergencev
        .type           _Z13no_divergencev,@function
        .size           _Z13no_divergencev,(.L_x_9 - _Z13no_divergencev)
        .other          _Z13no_divergencev,@"STO_CUDA_ENTRY STV_DEFAULT"
_Z13no_divergencev:
.text._Z13no_divergencev:
[----:B------:R-:W-:Y:S01]  /*0000*/  LDC R1, c[0x0][0x37c] ;  /* 0x0000df00ff017b82 */ /* 0x000fe20000000800 */
[----:B------:R-:W-:Y:S05]  /*0010*/  EXIT ;  /* 0x000000000000794d */ /* 0x000fea0003800000 */
.L_x_1:
        /* <DEDUP_REMOVED lines=14> */
.L_x_9:


//--------------------- .text._Z11warpDetailsv    --------------------------
	.section	.text._Z11warpDetailsv,"ax",@progbits
	.align	128
        .global         _Z11warpDetailsv
        .type           _Z11warpDetailsv,@function
        .size           _Z11warpDetailsv,(.L_x_10 - _Z11warpDetailsv)
        .other          _Z11warpDetailsv,@"STO_CUDA_ENTRY STV_DEFAULT"
_Z11warpDetailsv:
.text._Z11warpDetailsv:
[----:B------:R-:W0:Y:S01]  /*0000*/  LDC R1, c[0x0][0x37c] ;  /* 0x0000df00ff017b82 */ /* 0x000e220000000800 */
[----:B------:R-:W1:Y:S01]  /*0010*/  LDCU UR5, c[0x0][0x2fc] ;  /* 0x00005f80ff0577ac */ /* 0x000e620008000800 */
[----:B------:R-:W2:Y:S01]  /*0020*/  S2R R12, SR_TID.X ;  /* 0x00000000000c7919 */ /* 0x000ea20000002100 */
[----:B0-----:R-:W-:Y:S01]  /*0030*/  VIADD R1, R1, 0xffffffe8 ;  /* 0xffffffe801017836 */ /* 0x001fe20000000000 */
[----:B------:R-:W-:Y:S01]  /*0040*/  MOV R0, 0x10 ;  /* 0x0000001000007802 */ /* 0x000fe20000000f00 */
[----:B------:R-:W0:Y:S01]  /*0050*/  LDCU UR6, c[0x0][0x370] ;  /* 0x00006e00ff0677ac */ /* 0x000e220008000800 */
[----:B------:R-:W0:Y:S02]  /*0060*/  S2R R11, SR_CTAID.Y ;  /* 0x00000000000b7919 */ /* 0x000e240000002600 */
[----:B------:R3:W4:Y:S01]  /*0070*/  LDC.64 R8, c[0x4][R0] ;  /* 0x0100000000087b82 */ /* 0x0007220000000a00 */
[----:B------:R-:W5:Y:S01]  /*0080*/  LDCU UR7, c[0x0][0x360] ;  /* 0x00006c00ff0777ac */ /* 0x000f620008000800 */
[----:B------:R-:W0:Y:S01]  /*0090*/  S2R R10, SR_CTAID.X ;  /* 0x00000000000a7919 */ /* 0x000e220000002500 */
[----:B-----5:R-:W-:-:S02]  /*00a0*/  ULOP3.LUT UP0, URZ, UR7, 0x1f, URZ, 0xc0, !UPT ;  /* 0x0000001f07ff7892 */ /* 0x020fc4000f80c0ff */
[----:B------:R-:W-:Y:S02]  /*00b0*/  USHF.R.U32.HI UR4, URZ, 0x5, UR7 ;  /* 0x00000005ff047899 */ /* 0x000fe40008011607 */
[----:B------:R-:W-:Y:S01]  /*00c0*/  ULEA.HI UR8, UR7, 0x1, URZ, 0x1b ;  /* 0x0000000107087891 */ /* 0x000fe2000f8fd8ff */
[----:B--2---:R-:W-:-:S06]  /*00d0*/  SHF.R.U32.HI R3, RZ, 0x5, R12 ;  /* 0x00000005ff037819 */ /* 0x004fcc000001160c */
[----:B------:R-:W-:Y:S02]  /*00e0*/  @!UP0 UIADD3 UR8, UPT, UPT, UR4, URZ, URZ ;  /* 0x000000ff04088290 */ /* 0x000fe4000fffe0ff */
[----:B------:R-:W2:Y:S01]  /*00f0*/  LDCU UR4, c[0x0][0x2f8] ;  /* 0x00005f00ff0477ac */ /* 0x000ea20008000800 */
[----:B0-----:R-:W-:Y:S01]  /*0100*/  IMAD R2, R11, UR6, R10 ;  /* 0x000000060b027c24 */ /* 0x001fe2000f8e020a */
[----:B------:R3:W-:Y:S03]  /*0110*/  STL.64 [R1], R10 ;  /* 0x0000000a01007387 */ /* 0x0007e60000100a00 */
[C---:B------:R-:W-:Y:S01]  /*0120*/  IMAD R13, R2.reuse, UR7, R12 ;  /* 0x00000007020d7c24 */ /* 0x040fe2000f8e020c */
[----:B------:R-:W0:Y:S01]  /*0130*/  LDCU.64 UR6, c[0x4][0x8] ;  /* 0x01000100ff0677ac */ /* 0x000e220008000a00 */
[----:B------:R-:W-:-:S03]  /*0140*/  IMAD R3, R2, UR8, R3 ;  /* 0x0000000802037c24 */ /* 0x000fc6000f8e0203 */
[----:B------:R3:W-:Y:S04]  /*0150*/  STL.64 [R1+0x8], R12 ;  /* 0x0000080c01007387 */ /* 0x0007e80000100a00 */
[----:B------:R3:W-:Y:S01]  /*0160*/  STL.64 [R1+0x10], R2 ;  /* 0x0000100201007387 */ /* 0x0007e20000100a00 */
[----:B--2---:R-:W-:-:S04]  /*0170*/  IADD3 R6, P0, PT, R1, UR4, RZ ;  /* 0x0000000401067c10 */ /* 0x004fc8000ff1e0ff */
[----:B-1----:R-:W-:Y:S01]  /*0180*/  IADD3.X R7, PT, PT, RZ, UR5, RZ, P0, !PT ;  /* 0x00000005ff077c10 */ /* 0x002fe200087fe4ff */
[----:B0-----:R-:W-:Y:S01]  /*0190*/  IMAD.U32 R4, RZ, RZ, UR6 ;  /* 0x00000006ff047e24 */ /* 0x001fe2000f8e00ff */
[----:B----4-:R-:W-:-:S07]  /*01a0*/  MOV R5, UR7 ;  /* 0x0000000700057c02 */ /* 0x010fce0008000f00 */
[----:B------:R-:W-:-:S07]  /*01b0*/  LEPC R20, `(.L_x_2) ;  /* 0x000000001014794e */ /* 0x000fce0000000000 */
[----:B---3--:R-:W-:Y:S05]  /*01c0*/  CALL.ABS.NOINC R8 ;  /* 0x0000000008007343 */ /* 0x008fea0003c00000 */
.L_x_2:
[----:B------:R-:W-:Y:S05]  /*01d0*/  EXIT ;  /* 0x000000000000794d */ /* 0x000fea0003800000 */
.L_x_3:
        /* <DEDUP_REMOVED lines=10> */
.L_x_10:


//--------------------- .text._Z10sum_arraysPiS_S_S_i --------------------------
	.section	.text._Z10sum_arraysPiS_S_S_i,"ax",@progbits
	.align	128
        .global         _Z10sum_arraysPiS_S_S_i
        .type           _Z10sum_arraysPiS_S_S_i,@function
        .size           _Z10sum_arraysPiS_S_S_i,(.L_x_11 - _Z10sum_arraysPiS_S_S_i)
        .other          _Z10sum_arraysPiS_S_S_i,@"STO_CUDA_ENTRY STV_DEFAULT"
_Z10sum_arraysPiS_S_S_i:
.text._Z10sum_arraysPiS_S_S_i:
[----:B------:R-:W-:Y:S01]  /*0000*/  LDC R1, c[0x0][0x37c] ;  /* 0x0000df00ff017b82 */ /* 0x000fe20000000800 */
[----:B------:R-:W0:Y:S07]  /*0010*/  S2R R0, SR_TID.X ;  /* 0x0000000000007919 */ /* 0x000e2e0000002100 */
[----:B------:R-:W0:Y:S01]  /*0020*/  S2UR UR4, SR_CTAID.X ;  /* 0x00000000000479c3 */ /* 0x000e220000002500 */
[----:B------:R-:W1:Y:S07]  /*0030*/  LDCU UR5, c[0x0][0x3a0] ;  /* 0x00007400ff0577ac */ /* 0x000e6e0008000800 */
[----:B------:R-:W0:Y:S02]  /*0040*/  LDC R11, c[0x0][0x360] ;  /* 0x0000d800ff0b7b82 */ /* 0x000e240000000800 */
[----:B0-----:R-:W-:-:S05]  /*0050*/  IMAD R11, R11, UR4, R0 ;  /* 0x000000040b0b7c24 */ /* 0x001fca000f8e0200 */
[----:B-1----:R-:W-:-:S13]  /*0060*/  ISETP.GE.AND P0, PT, R11, UR5, PT ;  /* 0x000000050b007c0c */ /* 0x002fda000bf06270 */
[----:B------:R-:W-:Y:S05]  /*0070*/  @P0 EXIT ;  /* 0x000000000000094d */ /* 0x000fea0003800000 */
[----:B------:R-:W0:Y:S01]  /*0080*/  LDC.64 R2, c[0x0][0x380] ;  /* 0x0000e000ff027b82 */ /* 0x000e220000000a00 */
[----:B------:R-:W1:Y:S07]  /*0090*/  LDCU.64 UR4, c[0x0][0x358] ;  /* 0x00006b00ff0477ac */ /* 0x000e6e0008000a00 */
[----:B------:R-:W2:Y:S08]  /*00a0*/  LDC.64 R4, c[0x0][0x388] ;  /* 0x0000e200ff047b82 */ /* 0x000eb00000000a00 */
[----:B------:R-:W3:Y:S01]  /*00b0*/  LDC.64 R6, c[0x0][0x390] ;  /* 0x0000e400ff067b82 */ /* 0x000ee20000000a00 */
[----:B0-----:R-:W-:-:S07]  /*00c0*/  IMAD.WIDE R2, R11, 0x4, R2 ;  /* 0x000000040b027825 */ /* 0x001fce00078e0202 */
[----:B------:R-:W0:Y:S01]  /*00d0*/  LDC.64 R8, c[0x0][0x398] ;  /* 0x0000e600ff087b82 */ /* 0x000e220000000a00 */
[----:B-1----:R-:W4:Y:S01]  /*00e0*/  LDG.E R2, desc[UR4][R2.64] ;  /* 0x0000000402027981 */ /* 0x002f22000c1e1900 */
[----:B--2---:R-:W-:-:S06]  /*00f0*/  IMAD.WIDE R4, R11, 0x4, R4 ;  /* 0x000000040b047825 */ /* 0x004fcc00078e0204 */
[----:B------:R-:W4:Y:S01]  /*0100*/  LDG.E R5, desc[UR4][R4.64] ;  /* 0x0000000404057981 */ /* 0x000f22000c1e1900 */
[----:B---3--:R-:W-:-:S06]  /*0110*/  IMAD.WIDE R6, R11, 0x4, R6 ;  /* 0x000000040b067825 */ /* 0x008fcc00078e0206 */
[----:B------:R-:W4:Y:S01]  /*0120*/  LDG.E R6, desc[UR4][R6.64] ;  /* 0x0000000406067981 */ /* 0x000f22000c1e1900 */
[----:B0-----:R-:W-:Y:S01]  /*0130*/  IMAD.WIDE R8, R11, 0x4, R8 ;  /* 0x000000040b087825 */ /* 0x001fe200078e0208 */
[----:B----4-:R-:W-:-:S05]  /*0140*/  IADD3 R11, PT, PT, R6, R5, R2 ;  /* 0x00000005060b7210 */ /* 0x010fca0007ffe002 */
[----:B------:R-:W-:Y:S01]  /*0150*/  STG.E desc[UR4][R8.64], R11 ;  /* 0x0000000b08007986 */ /* 0x000fe2000c101904 */
[----:B------:R-:W-:Y:S05]  /*0160*/  EXIT ;  /* 0x000000000000794d */ /* 0x000fea0003800000 */
.L_x_4:
        /* <DEDUP_REMOVED lines=9> */
.L_x_11:


//--------------------- .text._Z9sum_arrayPiS_S_i --------------------------
	.section	.text._Z9sum_arrayPiS_S_i,"ax",@progbits
	.align	128
        .global         _Z9sum_arrayPiS_S_i
        .type           _Z9sum_arrayPiS_S_i,@function
        .size           _Z9sum_arrayPiS_S_i,(.L_x_12 - _Z9sum_arrayPiS_S_i)
        .other          _Z9sum_arrayPiS_S_i,@"STO_CUDA_ENTRY STV_DEFAULT"
_Z9sum_arrayPiS_S_i:
.text._Z9sum_arrayPiS_S_i:
        /* <DEDUP_REMOVED lines=12> */
[----:B0-----:R-:W-:-:S06]  /*00c0*/  IMAD.WIDE R2, R9, 0x4, R2 ;  /* 0x0000000409027825 */ /* 0x001fcc00078e0202 */
[----:B-1----:R-:W4:Y:S01]  /*00d0*/  LDG.E R2, desc[UR4][R2.64] ;  /* 0x0000000402027981 */ /* 0x002f22000c1e1900 */
[----:B--2---:R-:W-:-:S06]  /*00e0*/  IMAD.WIDE R4, R9, 0x4, R4 ;  /* 0x0000000409047825 */ /* 0x004fcc00078e0204 */
[----:B------:R-:W4:Y:S01]  /*00f0*/  LDG.E R5, desc[UR4][R4.64] ;  /* 0x0000000404057981 */ /* 0x000f22000c1e1900 */
[----:B---3--:R-:W-:Y:S01]  /*0100*/  IMAD.WIDE R6, R9, 0x4, R6 ;  /* 0x0000000409067825 */ /* 0x008fe200078e0206 */
[----:B----4-:R-:W-:-:S05]  /*0110*/  IADD3 R9, PT, PT, R2, R5, RZ ;  /* 0x0000000502097210 */ /* 0x010fca0007ffe0ff */
[----:B------:R-:W-:Y:S01]  /*0120*/  STG.E desc[UR4][R6.64], R9 ;  /* 0x0000000906007986 */ /* 0x000fe2000c101904 */
[----:B------:R-:W-:Y:S05]  /*0130*/  EXIT ;  /* 0x000000000000794d */ /* 0x000fea0003800000 */
.L_x_5:
        /* <DEDUP_REMOVED lines=12> */
.L_x_12:


//--------------------- .text._Z8kernel9DPii      --------------------------
	.section	.text._Z8kernel9DPii,"ax",@progbits
	.align	128
        .global         _Z8kernel9DPii
        .type           _Z8kernel9DPii,@function
        .size           _Z8kernel9DPii,(.L_x_13 - _Z8kernel9DPii)
        .other          _Z8kernel9DPii,@"STO_CUDA_ENTRY STV_DEFAULT"
_Z8kernel9DPii:
.text._Z8kernel9DPii:
[----:B------:R-:W0:Y:S01]  /*0000*/  LDC R1, c[0x0][0x37c] ;  /* 0x0000df00ff017b82 */ /* 0x000e220000000800 */
[----:B------:R-:W1:Y:S01]  /*0010*/  S2R R3, SR_TID.Z ;  /* 0x0000000000037919 */ /* 0x000e620000002300 */
[----:B------:R-:W2:Y:S06]  /*0020*/  LDCU UR6, c[0x0][0x2fc] ;  /* 0x00005f80ff0677ac */ /* 0x000eac0008000800 */
[----:B------:R-:W1:Y:S01]  /*0030*/  S2UR UR11, SR_CTAID.X ;  /* 0x00000000000b79c3 */ /* 0x000e620000002500 */
[----:B0-----:R-:W-:Y:S01]  /*0040*/  IADD3 R1, PT, PT, R1, -0x8, RZ ;  /* 0xfffffff801017810 */ /* 0x001fe20007ffe0ff */
[----:B------:R-:W0:Y:S01]  /*0050*/  S2R R5, SR_TID.Y ;  /* 0x0000000000057919 */ /* 0x000e220000002200 */
[----:B------:R-:W3:Y:S01]  /*0060*/  LDCU UR5, c[0x0][0x374] ;  /* 0x00006e80ff0577ac */ /* 0x000ee20008000800 */
[----:B------:R-:W4:Y:S01]  /*0070*/  S2R R7, SR_TID.X ;  /* 0x0000000000077919 */ /* 0x000f220000002100 */
[----:B------:R-:W5:Y:S03]  /*0080*/  LDCU UR7, c[0x0][0x370] ;  /* 0x00006e00ff0777ac */ /* 0x000f660008000800 */
[----:B------:R-:W1:Y:S01]  /*0090*/  LDC R2, c[0x0][0x368] ;  /* 0x0000da00ff027b82 */ /* 0x000e620000000800 */
[----:B------:R-:W0:Y:S01]  /*00a0*/  LDCU UR8, c[0x0][0x364] ;  /* 0x00006c80ff0877ac */ /* 0x000e220008000800 */
[----:B------:R-:W4:Y:S06]  /*00b0*/  LDCU UR9, c[0x0][0x360] ;  /* 0x00006c00ff0977ac */ /* 0x000f2c0008000800 */
[----:B------:R-:W3:Y:S08]  /*00c0*/  S2UR UR4, SR_CTAID.Z ;  /* 0x00000000000479c3 */ /* 0x000ef00000002700 */
[----:B------:R-:W2:Y:S01]  /*00d0*/  S2UR UR10, SR_CTAID.Y ;  /* 0x00000000000a79c3 */ /* 0x000ea20000002600 */
[----:B-1----:R-:W-:-:S02]  /*00e0*/  IMAD R0, R2, UR11, R3 ;  /* 0x0000000b02007c24 */ /* 0x002fc4000f8e0203 */
[----:B-----5:R-:W-:Y:S01]  /*00f0*/  IMAD R3, R2, UR7, RZ ;  /* 0x0000000702037c24 */ /* 0x020fe2000f8e02ff */
[----:B------:R-:W1:Y:S01]  /*0100*/  LDCU UR7, c[0x0][0x388] ;  /* 0x00007100ff0777ac */ /* 0x000e620008000800 */
[----:B---3--:R-:W-:Y:S01]  /*0110*/  UIMAD UR4, UR4, UR5, URZ ;  /* 0x00000005040472a4 */ /* 0x008fe2000f8e02ff */
[----:B------:R-:W3:Y:S01]  /*0120*/  LDCU UR5, c[0x0][0x2f8] ;  /* 0x00005f00ff0577ac */ /* 0x000ee20008000800 */
[----:B--2---:R-:W-:-:S04]  /*0130*/  IMAD R0, R3, UR10, R0 ;  /* 0x0000000a03007c24 */ /* 0x004fc8000f8e0200 */
[----:B------:R-:W-:-:S04]  /*0140*/  IMAD R0, R3, UR4, R0 ;  /* 0x0000000403007c24 */ /* 0x000fc8000f8e0200 */
[----:B0-----:R-:W-:-:S04]  /*0150*/  IMAD R0, R0, UR8, R5 ;  /* 0x0000000800007c24 */ /* 0x001fc8000f8e0205 */
[----:B----4-:R-:W-:Y:S01]  /*0160*/  IMAD R2, R0, UR9, R7 ;  /* 0x0000000900027c24 */ /* 0x010fe2000f8e0207 */
[----:B---3--:R-:W-:-:S04]  /*0170*/  IADD3 R6, P1, PT, R1, UR5, RZ ;  /* 0x0000000501067c10 */ /* 0x008fc8000ff3e0ff */
[----:B-1----:R-:W-:Y:S02]  /*0180*/  ISETP.GE.AND P0, PT, R2, UR7, PT ;  /* 0x0000000702007c0c */ /* 0x002fe4000bf06270 */
[----:B------:R-:W-:-:S11]  /*0190*/  IADD3.X R7, PT, PT, RZ, UR6, RZ, P1, !PT ;  /* 0x00000006ff077c10 */ /* 0x000fd60008ffe4ff */
[----:B------:R-:W-:Y:S05]  /*01a0*/  @P0 EXIT ;  /* 0x000000000000094d */ /* 0x000fea0003800000 */
[----:B------:R-:W0:Y:S01]  /*01b0*/  LDC.64 R8, c[0x0][0x380] ;  /* 0x0000e000ff087b82 */ /* 0x000e220000000a00 */
[----:B------:R-:W1:Y:S01]  /*01c0*/  LDCU.64 UR4, c[0x0][0x358] ;  /* 0x00006b00ff0477ac */ /* 0x000e620008000a00 */
[----:B0-----:R-:W-:-:S05]  /*01d0*/  IMAD.WIDE R8, R2, 0x4, R8 ;  /* 0x0000000402087825 */ /* 0x001fca00078e0208 */
[----:B-1----:R-:W2:Y:S01]  /*01e0*/  LDG.E R3, desc[UR4][R8.64] ;  /* 0x0000000408037981 */ /* 0x002ea2000c1e1900 */
[----:B------:R-:W-:Y:S01]  /*01f0*/  MOV R0, 0x10 ;  /* 0x0000001000007802 */ /* 0x000fe20000000f00 */
[----:B------:R-:W0:Y:S03]  /*0200*/  LDCU.64 UR4, c[0x4][URZ] ;  /* 0x01000000ff0477ac */ /* 0x000e260008000a00 */
[----:B------:R1:W3:Y:S01]  /*0210*/  LDC.64 R10, c[0x4][R0] ;  /* 0x01000000000a7b82 */ /* 0x0002e20000000a00 */
[----:B0-----:R-:W-:Y:S02]  /*0220*/  MOV R4, UR4 ;  /* 0x0000000400047c02 */ /* 0x001fe40008000f00 */
[----:B------:R-:W-:Y:S01]  /*0230*/  MOV R5, UR5 ;  /* 0x0000000500057c02 */ /* 0x000fe20008000f00 */
[----:B--23--:R1:W-:Y:S06]  /*0240*/  STL.64 [R1], R2 ;  /* 0x0000000201007387 */ /* 0x00c3ec0000100a00 */
[----:B------:R-:W-:-:S07]  /*0250*/  LEPC R20, `(.L_x_6) ;  /* 0x000000001014794e */ /* 0x000fce0000000000 */
[----:B-1----:R-:W-:Y:S05]  /*0260*/  CALL.ABS.NOINC R10 ;  /* 0x000000000a007343 */ /* 0x002fea0003c00000 */
.L_x_6:
[----:B------:R-:W-:Y:S05]  /*0270*/  EXIT ;  /* 0x000000000000794d */ /* 0x000fea0003800000 */
.L_x_7:
        /* <DEDUP_REMOVED lines=16> */
.L_x_13:


//--------------------- .nv.global.init           --------------------------
	.section	.nv.global.init,"aw",@progbits
.nv.global.init:
	.type		$str,@object
	.size		$str,($str$1 - $str)
$str:
        /*0000*/ 	.byte	0x61, 0x72, 0x72, 0x5b, 0x25, 0x64, 0x5d, 0x20, 0x3d, 0x20, 0x25, 0x64, 0x0a, 0x00
	.type		$str$1,@object
	.size		$str$1,(.L_1 - $str$1)
$str$1:
        /*000e*/ 	.byte	0x74, 0x68, 0x72, 0x65, 0x61, 0x64, 0x5b, 0x25, 0x64, 0x5d, 0x5b, 0x25, 0x64, 0x5d, 0x5b, 0x25
        /*001e*/ 	.byte	0x64, 0x5d, 0x3a, 0x3a, 0x3a, 0x20, 0x74, 0x68, 0x72, 0x65, 0x61, 0x64, 0x20, 0x3d, 0x3d, 0x20
        /*002e*/ 	.byte	0x25, 0x64, 0x20, 0x3a, 0x20, 0x62, 0x6c, 0x6f, 0x63, 0x6b, 0x20, 0x3d, 0x3d, 0x20, 0x25, 0x64
        /*003e*/ 	.byte	0x20, 0x3a, 0x20, 0x77, 0x61, 0x72, 0x70, 0x20, 0x3d, 0x3d, 0x20, 0x25, 0x64, 0x0a, 0x00
.L_1:


//--------------------- .nv.shared.reserved.0     --------------------------
	.section	.nv.shared.reserved.0,"aw",@nobits
	.weak		__nv_reservedSMEM_offset_0_alias
	.size		__nv_reservedSMEM_offset_0_alias, 0, 64
	.other		__nv_reservedSMEM_offset_0_alias,@"STO_CUDA_RESERVED_SHARED STV_DEFAULT"
__nv_reservedSMEM_offset_0_alias:
	.zero		0
	.zero		64


//--------------------- .nv.constant0._Z9divergentv --------------------------
	.section	.nv.constant0._Z9divergentv,"a",@progbits
	.sectionflags	@""
	.align	4
.nv.constant0._Z9divergentv:
	.zero		896


//--------------------- .nv.constant0._Z13no_divergencev --------------------------
	.section	.nv.constant0._Z13no_divergencev,"a",@progbits
	.sectionflags	@""
	.align	4
.nv.constant0._Z13no_divergencev:
	.zero		896


//--------------------- .nv.constant0._Z11warpDetailsv --------------------------
	.section	.nv.constant0._Z11warpDetailsv,"a",@progbits
	.sectionflags	@""
	.align	4
.nv.constant0._Z11warpDetailsv:
	.zero		896


//--------------------- .nv.constant0._Z10sum_arraysPiS_S_S_i --------------------------
	.section	.nv.constant0._Z10sum_arraysPiS_S_S_i,"a",@progbits
	.sectionflags	@""
	.align	4
.nv.constant0._Z10sum_arraysPiS_S_S_i:
	.zero		932


//--------------------- .nv.constant0._Z9sum_arrayPiS_S_i --------------------------
	.section	.nv.constant0._Z9sum_arrayPiS_S_i,"a",@progbits
	.sectionflags	@""
	.align	4
.nv.constant0._Z9sum_arrayPiS_S_i:
	.zero		924


//--------------------- .nv.constant0._Z8kernel9DPii --------------------------
	.section	.nv.constant0._Z8kernel9DPii,"a",@progbits
	.sectionflags	@""
	.align	4
.nv.constant0._Z8kernel9DPii:
	.zero		908


//--------------------- SYMBOLS --------------------------

	.type		.nv.reservedSmem.offset0,@object
	.size		.nv.reservedSmem.offset0,0x4
	.type		vprintf,@function
